	.headerflags	@"EF_CUDA_TEXMODE_UNIFIED EF_CUDA_64BIT_ADDRESS EF_CUDA_ACCELERATORS EF_CUDA_SM90 EF_CUDA_VIRTUAL_SM(EF_CUDA_SM90)"
	.elftype	@"ET_EXEC"


//--------------------- .nv.info                  --------------------------
	.section	.nv.info,"",@"SHT_CUDA_INFO"
	.align	4


	//----- nvinfo : EIATTR_REGCOUNT
	.align		4
        /*0000*/ 	.byte	0x04, 0x2f
        /*0002*/ 	.short	(.L_1 - .L_0)
	.align		4
.L_0:
        /*0004*/ 	.word	index@(triton_poi_fused_add_mul_0)
        /*0008*/ 	.word	0x00000010


	//----- nvinfo : EIATTR_MIN_STACK_SIZE
	.align		4
.L_1:
        /*000c*/ 	.byte	0x04, 0x12
        /*000e*/ 	.short	(.L_3 - .L_2)
	.align		4
.L_2:
        /*0010*/ 	.word	index@(triton_poi_fused_add_mul_0)
        /*0014*/ 	.word	0x00000000


	//----- nvinfo : EIATTR_FRAME_SIZE
	.align		4
.L_3:
        /*0018*/ 	.byte	0x04, 0x11
        /*001a*/ 	.short	(.L_5 - .L_4)
	.align		4
.L_4:
        /*001c*/ 	.word	index@(triton_poi_fused_add_mul_0)
        /*0020*/ 	.word	0x00000000


	//----- nvinfo : EIATTR_MIN_STACK_SIZE
	.align		4
.L_5:
        /*0024*/ 	.byte	0x04, 0x12
        /*0026*/ 	.short	(.L_7 - .L_6)
	.align		4
.L_6:
        /*0028*/ 	.word	index@(triton_poi_fused_add_mul_0)
        /*002c*/ 	.word	0x00000000
.L_7:


//--------------------- .nv.info.triton_poi_fused_add_mul_0 --------------------------
	.section	.nv.info.triton_poi_fused_add_mul_0,"",@"SHT_CUDA_INFO"
	.sectionflags	@""
	.align	4


	//----- nvinfo : EIATTR_CUDA_API_VERSION
	.align		4
        /*0000*/ 	.byte	0x04, 0x37
        /*0002*/ 	.short	(.L_9 - .L_8)
.L_8:
        /*0004*/ 	.word	0x0000007c


	//----- nvinfo : EIATTR_KPARAM_INFO
	.align		4
.L_9:
        /*0008*/ 	.byte	0x04, 0x17
        /*000a*/ 	.short	(.L_11 - .L_10)
.L_10:
        /*000c*/ 	.word	0x00000000
        /*0010*/ 	.short	0x0003
        /*0012*/ 	.short	0x0018
        /*0014*/ 	.byte	0x00, 0xf0, 0x11, 0x00


	//----- nvinfo : EIATTR_KPARAM_INFO
	.align		4
.L_11:
        /*0018*/ 	.byte	0x04, 0x17
        /*001a*/ 	.short	(.L_13 - .L_12)
.L_12:
        /*001c*/ 	.word	0x00000000
        /*0020*/ 	.short	0x0002
        /*0022*/ 	.short	0x0010
        /*0024*/ 	.byte	0x00, 0xf4, 0x21, 0x00


	//----- nvinfo : EIATTR_KPARAM_INFO
	.align		4
.L_13:
        /*0028*/ 	.byte	0x04, 0x17
        /*002a*/ 	.short	(.L_15 - .L_14)
.L_14:
        /*002c*/ 	.word	0x00000000
        /*0030*/ 	.short	0x0001
        /*0032*/ 	.short	0x0008
        /*0034*/ 	.byte	0x00, 0xf4, 0x21, 0x00


	//----- nvinfo : EIATTR_KPARAM_INFO
	.align		4
.L_15:
        /*0038*/ 	.byte	0x04, 0x17
        /*003a*/ 	.short	(.L_17 - .L_16)
.L_16:
        /*003c*/ 	.word	0x00000000
        /*0040*/ 	.short	0x0000
        /*0042*/ 	.short	0x0000
        /*0044*/ 	.byte	0x00, 0xf4, 0x21, 0x00


	//----- nvinfo : EIATTR_SPARSE_MMA_MASK
	.align		4
.L_17:
        /*0048*/ 	.byte	0x03, 0x50
        /*004a*/ 	.short	0x0000


	//----- nvinfo : EIATTR_MAXREG_COUNT
	.align		4
        /*004c*/ 	.byte	0x03, 0x1b
        /*004e*/ 	.short	0x00ff


	//----- nvinfo : EIATTR_EXIT_INSTR_OFFSETS
	.align		4
        /*0050*/ 	.byte	0x04, 0x1c
        /*0052*/ 	.short	(.L_19 - .L_18)


	//   ....[0]....
.L_18:
        /*0054*/ 	.word	0x00000190


	//   ....[1]....
        /*0058*/ 	.word	0x000001b0


	//----- nvinfo : EIATTR_REQNTID
	.align		4
.L_19:
        /*005c*/ 	.byte	0x04, 0x10
        /*005e*/ 	.short	(.L_21 - .L_20)
.L_20:
        /*0060*/ 	.word	0x00000080
        /*0064*/ 	.word	0x00000001
        /*0068*/ 	.word	0x00000001


	//----- nvinfo : EIATTR_CBANK_PARAM_SIZE
	.align		4
.L_21:
        /*006c*/ 	.byte	0x03, 0x19
        /*006e*/ 	.short	0x001c


	//----- nvinfo : EIATTR_PARAM_CBANK
	.align		4
        /*0070*/ 	.byte	0x04, 0x0a
        /*0072*/ 	.short	(.L_23 - .L_22)
	.align		4
.L_22:
        /*0074*/ 	.word	index@(.nv.constant0.triton_poi_fused_add_mul_0)
        /*0078*/ 	.short	0x0210
        /*007a*/ 	.short	0x001c


	//----- nvinfo : EIATTR_SW_WAR
	.align		4
.L_23:
        /*007c*/ 	.byte	0x04, 0x36
        /*007e*/ 	.short	(.L_25 - .L_24)
.L_24:
        /*0080*/ 	.word	0x00000008
.L_25:


//--------------------- .nv.callgraph             --------------------------
	.section	.nv.callgraph,"",@"SHT_CUDA_CALLGRAPH"
	.align	4
	.sectionentsize	8
	.align		4
        /*0000*/ 	.word	0x00000000
	.align		4
        /*0004*/ 	.word	0xffffffff
	.align		4
        /*0008*/ 	.word	0x00000000
	.align		4
        /*000c*/ 	.word	0xfffffffe
	.align		4
        /*0010*/ 	.word	0x00000000
	.align		4
        /*0014*/ 	.word	0xfffffffd
	.align		4
        /*0018*/ 	.word	0x00000000
	.align		4
        /*001c*/ 	.word	0xfffffffc


//--------------------- .text.triton_poi_fused_add_mul_0 --------------------------
	.section	.text.triton_poi_fused_add_mul_0,"ax",@progbits
	.align	128
        .global         triton_poi_fused_add_mul_0
        .type           triton_poi_fused_add_mul_0,@function
        .size           triton_poi_fused_add_mul_0,(.L_x_1 - triton_poi_fused_add_mul_0)
        .other          triton_poi_fused_add_mul_0,@"STO_CUDA_ENTRY STV_DEFAULT"
triton_poi_fused_add_mul_0:
.text.triton_poi_fused_add_mul_0:
[----:B------:R-:W0:Y:S02]  /*0000*/  LDC R1, c[0x0][0x28] ;  /* 0x00000a00ff017b82 */ /* 0x000e240000000800 */
[----:B------:R-:W1:Y:S01]  /*0010*/  S2R R0, SR_TID.X ;  /* 0x0000000000007919 */ /* 0x000e620000002100 */
[----:B------:R-:W2:Y:S01]  /*0020*/  LDC.64 R4, c[0x0][0x218] ;  /* 0x00008600ff047b82 */ /* 0x000ea20000000a00 */
[----:B------:R-:W-:Y:S02]  /*0030*/  CS2R R10, SRZ ;  /* 0x00000000000a7805 */ /* 0x000fe4000001ff00 */
[----:B------:R-:W-:Y:S01]  /*0040*/  CS2R R12, SRZ ;  /* 0x00000000000c7805 */ /* 0x000fe2000001ff00 */
[----:B------:R-:W3:Y:S01]  /*0050*/  S2R R9, SR_CTAID.X ;  /* 0x0000000000097919 */ /* 0x000ee20000002500 */
[----:B------:R-:W-:-:S03]  /*0060*/  ULDC.64 UR4, c[0x0][0x208] ;  /* 0x0000820000047ab9 */ /* 0x000fc60000000a00 */
[----:B------:R-:W4:Y:S01]  /*0070*/  LDC.64 R2, c[0x0][0x210] ;  /* 0x00008400ff027b82 */ /* 0x000f220000000a00 */
[----:B-1----:R-:W-:Y:S01]  /*0080*/  IMAD.SHL.U32 R0, R0, 0x2, RZ ;  /* 0x0000000200007824 */ /* 0x002fe200078e00ff */
[----:B---3--:R-:W-:-:S04]  /*0090*/  SHF.R.S32.HI R6, RZ, 0x17, R9 ;  /* 0x00000017ff067819 */ /* 0x008fc80000011409 */
[----:B------:R-:W-:-:S05]  /*00a0*/  LOP3.LUT R0, R0, 0xfe, RZ, 0xc0, !PT ;  /* 0x000000fe00007812 */ /* 0x000fca00078ec0ff */
[----:B------:R-:W-:Y:S01]  /*00b0*/  IMAD R9, R9, 0x100, R0 ;  /* 0x0000010009097824 */ /* 0x000fe200078e0200 */
[----:B------:R-:W-:-:S03]  /*00c0*/  SGXT R0, R6, 0x1 ;  /* 0x000000010600781a */ /* 0x000fc60000000200 */
[C---:B----4-:R-:W-:Y:S01]  /*00d0*/  IMAD.WIDE R2, R9.reuse, 0x4, R2 ;  /* 0x0000000409027825 */ /* 0x050fe200078e0202 */
[----:B------:R-:W-:Y:S02]  /*00e0*/  LEA.HI R0, R0, R9, RZ, 0x4 ;  /* 0x0000000900007211 */ /* 0x000fe400078f20ff */
[----:B------:R-:W-:Y:S02]  /*00f0*/  ISETP.GE.AND P0, PT, R9, 0x100, PT ;  /* 0x000001000900780c */ /* 0x000fe40003f06270 */
[----:B------:R-:W-:-:S05]  /*0100*/  LOP3.LUT R0, R0, 0xfffffff0, RZ, 0xc0, !PT ;  /* 0xfffffff000007812 */ /* 0x000fca00078ec0ff */
[----:B------:R-:W-:-:S04]  /*0110*/  IMAD.IADD R7, R9, 0x1, -R0 ;  /* 0x0000000109077824 */ /* 0x000fc800078e0a00 */
[----:B--2---:R-:W-:Y:S02]  /*0120*/  IMAD.WIDE R4, R7, 0x4, R4 ;  /* 0x0000000407047825 */ /* 0x004fe400078e0204 */
[----:B------:R-:W2:Y:S01]  /*0130*/  @!P0 LDG.E.64 R10, desc[UR4][R2.64] ;  /* 0x00000004020a8981 */ /* 0x000ea2000c1e1b00 */
[----:B------:R-:W1:Y:S03]  /*0140*/  LDC.64 R6, c[0x0][0x220] ;  /* 0x00008800ff067b82 */ /* 0x000e660000000a00 */
[----:B------:R-:W2:Y:S01]  /*0150*/  @!P0 LDG.E.EL.64 R12, desc[UR4][R4.64] ;  /* 0x00000004040c8981 */ /* 0x000ea2000c2e1b00 */
[----:B-1----:R-:W-:-:S04]  /*0160*/  IMAD.WIDE R6, R9, 0x4, R6 ;  /* 0x0000000409067825 */ /* 0x002fc800078e0206 */
[----:B--2---:R-:W-:Y:S01]  /*0170*/  FFMA R10, R10, 2, R12 ;  /* 0x400000000a0a7823 */ /* 0x004fe2000000000c */
[----:B------:R-:W-:Y:S01]  /*0180*/  FFMA R11, R11, 2, R13 ;  /* 0x400000000b0b7823 */ /* 0x000fe2000000000d */
[----:B------:R-:W-:Y:S06]  /*0190*/  @P0 EXIT ;  /* 0x000000000000094d */ /* 0x000fec0003800000 */
[----:B------:R-:W-:Y:S01]  /*01a0*/  STG.E.64 desc[UR4][R6.64], R10 ;  /* 0x0000000a06007986 */ /* 0x000fe2000c101b04 */
[----:B------:R-:W-:Y:S05]  /*01b0*/  EXIT ;  /* 0x000000000000794d */ /* 0x000fea0003800000 */
.L_x_0:
[----:B------:R-:W-:-:S00]  /*01c0*/  BRA `(.L_x_0) ;  /* 0xfffffffc00fc7947 */ /* 0x000fc0000383ffff */
[----:B------:R-:W-:-:S00]  /*01d0*/  NOP ;  /* 0x0000000000007918 */ /* 0x000fc00000000000 */
        /* <DEDUP_REMOVED lines=10> */
.L_x_1:


//--------------------- .nv.constant0.triton_poi_fused_add_mul_0 --------------------------
	.section	.nv.constant0.triton_poi_fused_add_mul_0,"a",@progbits
	.sectionflags	@""
	.align	4
.nv.constant0.triton_poi_fused_add_mul_0:
	.zero		556
